//
// Generated by NVIDIA NVVM Compiler
//
// Compiler Build ID: CL-36424714
// Cuda compilation tools, release 13.0, V13.0.88
// Based on NVVM 20.0.0
//

.version 9.0
.target sm_100
.address_size 64

	// .globl	_Z12sobel_kernelPhS_ii

.visible .entry _Z12sobel_kernelPhS_ii(
	.param .u64 .ptr .align 1 _Z12sobel_kernelPhS_ii_param_0,
	.param .u64 .ptr .align 1 _Z12sobel_kernelPhS_ii_param_1,
	.param .u32 _Z12sobel_kernelPhS_ii_param_2,
	.param .u32 _Z12sobel_kernelPhS_ii_param_3
)
{
	.reg .pred 	%p<8>;
	.reg .b16 	%rs<5>;
	.reg .b32 	%r<44>;
	.reg .b32 	%f<3>;
	.reg .b64 	%rd<12>;

	ld.param.u64 	%rd1, [_Z12sobel_kernelPhS_ii_param_0];
	ld.param.u64 	%rd2, [_Z12sobel_kernelPhS_ii_param_1];
	ld.param.u32 	%r4, [_Z12sobel_kernelPhS_ii_param_2];
	ld.param.u32 	%r5, [_Z12sobel_kernelPhS_ii_param_3];
	mov.u32 	%r7, %ctaid.x;
	mov.u32 	%r8, %ntid.x;
	mov.u32 	%r9, %tid.x;
	mad.lo.s32 	%r10, %r7, %r8, %r9;
	mov.u32 	%r11, %ctaid.y;
	mov.u32 	%r12, %ntid.y;
	mov.u32 	%r13, %tid.y;
	mad.lo.s32 	%r14, %r11, %r12, %r13;
	setp.lt.s32 	%p1, %r10, 1;
	setp.eq.s32 	%p2, %r14, 0;
	or.pred  	%p3, %p1, %p2;
	add.s32 	%r15, %r4, -1;
	setp.ge.s32 	%p4, %r10, %r15;
	or.pred  	%p5, %p3, %p4;
	add.s32 	%r16, %r5, -1;
	setp.ge.s32 	%p6, %r14, %r16;
	or.pred  	%p7, %p5, %p6;
	@%p7 bra 	$L__BB0_2;
	cvta.to.global.u64 	%rd3, %rd2;
	cvta.to.global.u64 	%rd4, %rd1;
	add.s32 	%r17, %r14, -1;
	mad.lo.s32 	%r18, %r17, %r4, %r10;
	add.s32 	%r19, %r18, -1;
	cvt.s64.s32 	%rd5, %r19;
	add.s64 	%rd6, %rd4, %rd5;
	ld.global.u8 	%r20, [%rd6];
	ld.global.u8 	%rs1, [%rd6+1];
	mul.wide.u16 	%r21, %rs1, 2;
	ld.global.u8 	%r22, [%rd6+2];
	add.s32 	%r23, %r20, %r22;
	add.s32 	%r24, %r21, %r23;
	add.s32 	%r25, %r18, %r4;
	cvt.s64.s32 	%rd7, %r4;
	add.s64 	%rd8, %rd6, %rd7;
	ld.global.u8 	%rs2, [%rd8];
	mul.wide.u16 	%r26, %rs2, 2;
	add.s32 	%r27, %r26, %r20;
	ld.global.u8 	%rs3, [%rd8+2];
	mul.wide.u16 	%r28, %rs3, 2;
	add.s64 	%rd9, %rd8, %rd7;
	ld.global.u8 	%r29, [%rd9];
	add.s32 	%r30, %r28, %r22;
	add.s32 	%r31, %r27, %r29;
	sub.s32 	%r32, %r30, %r31;
	sub.s32 	%r33, %r29, %r24;
	ld.global.u8 	%rs4, [%rd9+1];
	mul.wide.u16 	%r34, %rs4, 2;
	add.s32 	%r35, %r34, %r33;
	ld.global.u8 	%r36, [%rd9+2];
	add.s32 	%r37, %r32, %r36;
	add.s32 	%r38, %r35, %r36;
	mul.lo.s32 	%r39, %r37, %r37;
	mad.lo.s32 	%r40, %r38, %r38, %r39;
	cvt.rn.f32.u32 	%f1, %r40;
	sqrt.rn.f32 	%f2, %f1;
	cvt.rzi.s32.f32 	%r41, %f2;
	min.s32 	%r42, %r41, 255;
	max.s32 	%r43, %r42, 0;
	cvt.s64.s32 	%rd10, %r25;
	add.s64 	%rd11, %rd3, %rd10;
	st.global.u8 	[%rd11], %r43;
$L__BB0_2:
	ret;

}


// ===== COMPILED SASS (sm_100) =====

	.target	sm_100

	.elftype	@"ET_EXEC"


//--------------------- .note.nv.tkinfo           --------------------------
	.section	.note.nv.tkinfo,"",@"SHT_NOTE"
	.sectionflags	@"SHF_NOTE_NV_TKINFO"
	.tkinfo
        /*0018*/ 	.word	0x00000002
        /*0030*/ 	.string	""
        /*0030*/ 	.string	"ptxas"
        /*0030*/ 	.string	"Cuda compilation tools, release 13.0, V13.0.88"
        /*0030*/ 	.string	"Build cuda_13.0.r13.0/compiler.36424714_0"
        /*0030*/ 	.string	"-arch sm_100 -m 64 "



//--------------------- .note.nv.cuinfo           --------------------------
	.section	.note.nv.cuinfo,"",@"SHT_NOTE"
	.sectionflags	@"SHF_NOTE_NV_CUINFO"
        /*0018*/ 	.short	0x0002
        /*001a*/ 	.short	0x0064
        /*001c*/ 	.short	0x0082
	.zero		2


//--------------------- .nv.info                  --------------------------
	.section	.nv.info,"",@"SHT_CUDA_INFO"
	.align	4


	//----- nvinfo : EIATTR_REGCOUNT
	.align		4
        /*0000*/ 	.byte	0x04, 0x2f
        /*0002*/ 	.short	(.L_1 - .L_0)
	.align		4
.L_0:
        /*0004*/ 	.word	index@(_Z12sobel_kernelPhS_ii)
        /*0008*/ 	.word	0x00000013


	//----- nvinfo : EIATTR_FRAME_SIZE
	.align		4
.L_1:
        /*000c*/ 	.byte	0x04, 0x11
        /*000e*/ 	.short	(.L_3 - .L_2)
	.align		4
.L_2:
        /*0010*/ 	.word	index@($__internal_0_$__cuda_sm20_sqrt_rn_f32_slowpath)
        /*0014*/ 	.word	0x00000000


	//----- nvinfo : EIATTR_FRAME_SIZE
	.align		4
.L_3:
        /*0018*/ 	.byte	0x04, 0x11
        /*001a*/ 	.short	(.L_5 - .L_4)
	.align		4
.L_4:
        /*001c*/ 	.word	index@(_Z12sobel_kernelPhS_ii)
        /*0020*/ 	.word	0x00000000


	//----- nvinfo : EIATTR_MIN_STACK_SIZE
	.align		4
.L_5:
        /*0024*/ 	.byte	0x04, 0x12
        /*0026*/ 	.short	(.L_7 - .L_6)
	.align		4
.L_6:
        /*0028*/ 	.word	index@(_Z12sobel_kernelPhS_ii)
        /*002c*/ 	.word	0x00000000
.L_7:


//--------------------- .nv.compat                --------------------------
	.section	.nv.compat,"",@"SHT_CUDA_COMPAT_INFO"
	.align	4
        /*0000*/ 	.byte	0x02, 0x09, 0x00, 0x00, 0x02, 0x02, 0x01, 0x00, 0x02, 0x05, 0x05, 0x00, 0x03, 0x07, 0x01, 0x01
        /*0010*/ 	.byte	0x02, 0x03, 0x00, 0x00, 0x02, 0x06, 0x01, 0x00, 0x04, 0x0b, 0x08, 0x00, 0x01, 0x00, 0x00, 0x00
        /*0020*/ 	.byte	0x00, 0x00, 0x00, 0x00


//--------------------- .nv.info._Z12sobel_kernelPhS_ii --------------------------
	.section	.nv.info._Z12sobel_kernelPhS_ii,"",@"SHT_CUDA_INFO"
	.sectionflags	@""
	.align	4


	//----- nvinfo : EIATTR_CUDA_API_VERSION
	.align		4
        /*0000*/ 	.byte	0x04, 0x37
        /*0002*/ 	.short	(.L_9 - .L_8)
.L_8:
        /*0004*/ 	.word	0x00000082


	//----- nvinfo : EIATTR_KPARAM_INFO
	.align		4
.L_9:
        /*0008*/ 	.byte	0x04, 0x17
        /*000a*/ 	.short	(.L_11 - .L_10)
.L_10:
        /*000c*/ 	.word	0x00000000
        /*0010*/ 	.short	0x0003
        /*0012*/ 	.short	0x0014
        /*0014*/ 	.byte	0x00, 0xf0, 0x11, 0x00


	//----- nvinfo : EIATTR_KPARAM_INFO
	.align		4
.L_11:
        /*0018*/ 	.byte	0x04, 0x17
        /*001a*/ 	.short	(.L_13 - .L_12)
.L_12:
        /*001c*/ 	.word	0x00000000
        /*0020*/ 	.short	0x0002
        /*0022*/ 	.short	0x0010
        /*0024*/ 	.byte	0x00, 0xf0, 0x11, 0x00


	//----- nvinfo : EIATTR_KPARAM_INFO
	.align		4
.L_13:
        /*0028*/ 	.byte	0x04, 0x17
        /*002a*/ 	.short	(.L_15 - .L_14)
.L_14:
        /*002c*/ 	.word	0x00000000
        /*0030*/ 	.short	0x0001
        /*0032*/ 	.short	0x0008
        /*0034*/ 	.byte	0x00, 0xf5, 0x21, 0x00


	//----- nvinfo : EIATTR_KPARAM_INFO
	.align		4
.L_15:
        /*0038*/ 	.byte	0x04, 0x17
        /*003a*/ 	.short	(.L_17 - .L_16)
.L_16:
        /*003c*/ 	.word	0x00000000
        /*0040*/ 	.short	0x0000
        /*0042*/ 	.short	0x0000
        /*0044*/ 	.byte	0x00, 0xf5, 0x21, 0x00


	//----- nvinfo : EIATTR_SPARSE_MMA_MASK
	.align		4
.L_17:
        /*0048*/ 	.byte	0x03, 0x50
        /*004a*/ 	.short	0x0000


	//----- nvinfo : EIATTR_MAXREG_COUNT
	.align		4
        /*004c*/ 	.byte	0x03, 0x1b
        /*004e*/ 	.short	0x00ff


	//----- nvinfo : EIATTR_MERCURY_ISA_VERSION
	.align		4
        /*0050*/ 	.byte	0x03, 0x5f
        /*0052*/ 	.short	0x0101


	//----- nvinfo : EIATTR_VRC_CTA_INIT_COUNT
	.align		4
        /*0054*/ 	.byte	0x02, 0x4a
	.zero		1
	.zero		1


	//----- nvinfo : EIATTR_EXIT_INSTR_OFFSETS
	.align		4
        /*0058*/ 	.byte	0x04, 0x1c
        /*005a*/ 	.short	(.L_19 - .L_18)


	//   ....[0]....
.L_18:
        /*005c*/ 	.word	0x00000100


	//   ....[1]....
        /*0060*/ 	.word	0x00000460


	//----- nvinfo : EIATTR_CRS_STACK_SIZE
	.align		4
.L_19:
        /*0064*/ 	.byte	0x04, 0x1e
        /*0066*/ 	.short	(.L_21 - .L_20)
.L_20:
        /*0068*/ 	.word	0x00000000


	//----- nvinfo : EIATTR_CBANK_PARAM_SIZE
	.align		4
.L_21:
        /*006c*/ 	.byte	0x03, 0x19
        /*006e*/ 	.short	0x0018


	//----- nvinfo : EIATTR_PARAM_CBANK
	.align		4
        /*0070*/ 	.byte	0x04, 0x0a
        /*0072*/ 	.short	(.L_23 - .L_22)
	.align		4
.L_22:
        /*0074*/ 	.word	index@(.nv.constant0._Z12sobel_kernelPhS_ii)
        /*0078*/ 	.short	0x0380
        /*007a*/ 	.short	0x0018


	//----- nvinfo : EIATTR_SW_WAR
	.align		4
.L_23:
        /*007c*/ 	.byte	0x04, 0x36
        /*007e*/ 	.short	(.L_25 - .L_24)
.L_24:
        /*0080*/ 	.word	0x00000008
.L_25:


//--------------------- .nv.callgraph             --------------------------
	.section	.nv.callgraph,"",@"SHT_CUDA_CALLGRAPH"
	.align	4
	.sectionentsize	8
	.align		4
        /*0000*/ 	.word	0x00000000
	.align		4
        /*0004*/ 	.word	0xffffffff
	.align		4
        /*0008*/ 	.word	0x00000000
	.align		4
        /*000c*/ 	.word	0xfffffffe
	.align		4
        /*0010*/ 	.word	0x00000000
	.align		4
        /*0014*/ 	.word	0xfffffffd
	.align		4
        /*0018*/ 	.word	0x00000000
	.align		4
        /*001c*/ 	.word	0xfffffffc


//--------------------- .text._Z12sobel_kernelPhS_ii --------------------------
	.section	.text._Z12sobel_kernelPhS_ii,"ax",@progbits
	.align	128
        .global         _Z12sobel_kernelPhS_ii
        .type           _Z12sobel_kernelPhS_ii,@function
        .size           _Z12sobel_kernelPhS_ii,(.L_x_5 - _Z12sobel_kernelPhS_ii)
        .other          _Z12sobel_kernelPhS_ii,@"STO_CUDA_ENTRY STV_DEFAULT"
_Z12sobel_kernelPhS_ii:
.text._Z12sobel_kernelPhS_ii:
[----:B------:R-:W-:Y:S01]  /*0000*/  LDC R1, c[0x0][0x37c] ;  /* 0x0000df00ff017b82 */ /* 0x000fe20000000800 */
[----:B------:R-:W0:Y:S07]  /*0010*/  S2R R5, SR_TID.Y ;  /* 0x0000000000057919 */ /* 0x000e2e0000002200 */
[----:B------:R-:W1:Y:S01]  /*0020*/  LDC R0, c[0x0][0x360] ;  /* 0x0000d800ff007b82 */ /* 0x000e620000000800 */
[----:B------:R-:W2:Y:S01]  /*0030*/  LDCU.64 UR8, c[0x0][0x390] ;  /* 0x00007200ff0877ac */ /* 0x000ea20008000a00 */
[----:B------:R-:W1:Y:S06]  /*0040*/  S2R R3, SR_TID.X ;  /* 0x0000000000037919 */ /* 0x000e6c0000002100 */
[----:B------:R-:W0:Y:S08]  /*0050*/  S2UR UR5, SR_CTAID.Y ;  /* 0x00000000000579c3 */ /* 0x000e300000002600 */
[----:B------:R-:W0:Y:S08]  /*0060*/  LDC R2, c[0x0][0x364] ;  /* 0x0000d900ff027b82 */ /* 0x000e300000000800 */
[----:B------:R-:W1:Y:S01]  /*0070*/  S2UR UR4, SR_CTAID.X ;  /* 0x00000000000479c3 */ /* 0x000e620000002500 */
[----:B0-----:R-:W-:Y:S01]  /*0080*/  IMAD R2, R2, UR5, R5 ;  /* 0x0000000502027c24 */ /* 0x001fe2000f8e0205 */
[----:B--2---:R-:W-:-:S04]  /*0090*/  UIADD3 UR5, UPT, UPT, UR8, -0x1, URZ ;  /* 0xffffffff08057890 */ /* 0x004fc8000fffe0ff */
[----:B------:R-:W-:Y:S01]  /*00a0*/  ISETP.NE.AND P0, PT, R2, RZ, PT ;  /* 0x000000ff0200720c */ /* 0x000fe20003f05270 */
[----:B-1----:R-:W-:Y:S01]  /*00b0*/  IMAD R0, R0, UR4, R3 ;  /* 0x0000000400007c24 */ /* 0x002fe2000f8e0203 */
[----:B------:R-:W-:-:S04]  /*00c0*/  UIADD3 UR4, UPT, UPT, UR9, -0x1, URZ ;  /* 0xffffffff09047890 */ /* 0x000fc8000fffe0ff */
[----:B------:R-:W-:-:S04]  /*00d0*/  ISETP.LT.OR P0, PT, R0, 0x1, !P0 ;  /* 0x000000010000780c */ /* 0x000fc80004701670 */
[----:B------:R-:W-:-:S04]  /*00e0*/  ISETP.GE.OR P0, PT, R0, UR5, P0 ;  /* 0x0000000500007c0c */ /* 0x000fc80008706670 */
[----:B------:R-:W-:-:S13]  /*00f0*/  ISETP.GE.OR P0, PT, R2, UR4, P0 ;  /* 0x0000000402007c0c */ /* 0x000fda0008706670 */
[----:B------:R-:W-:Y:S05]  /*0100*/  @P0 EXIT ;  /* 0x000000000000094d */ /* 0x000fea0003800000 */
[----:B------:R-:W0:Y:S01]  /*0110*/  LDCU.64 UR6, c[0x0][0x380] ;  /* 0x00007000ff0677ac */ /* 0x000e220008000a00 */
[----:B------:R-:W-:Y:S01]  /*0120*/  VIADD R3, R2, 0xffffffff ;  /* 0xffffffff02037836 */ /* 0x000fe20000000000 */
[----:B------:R-:W1:Y:S03]  /*0130*/  LDCU.64 UR4, c[0x0][0x358] ;  /* 0x00006b00ff0477ac */ /* 0x000e660008000a00 */
[----:B------:R-:W-:-:S04]  /*0140*/  IMAD R0, R3, UR8, R0 ;  /* 0x0000000803007c24 */ /* 0x000fc8000f8e0200 */
[----:B------:R-:W-:-:S05]  /*0150*/  VIADD R3, R0, 0xffffffff ;  /* 0xffffffff00037836 */ /* 0x000fca0000000000 */
[----:B0-----:R-:W-:Y:S01]  /*0160*/  IADD3 R2, P0, PT, R3, UR6, RZ ;  /* 0x0000000603027c10 */ /* 0x001fe2000ff1e0ff */
[----:B------:R-:W-:-:S03]  /*0170*/  USHF.R.S32.HI UR6, URZ, 0x1f, UR8 ;  /* 0x0000001fff067899 */ /* 0x000fc60008011408 */
[----:B------:R-:W-:Y:S02]  /*0180*/  LEA.HI.X.SX32 R3, R3, UR7, 0x1, P0 ;  /* 0x0000000703037c11 */ /* 0x000fe400080f0eff */
[----:B------:R-:W-:-:S03]  /*0190*/  IADD3 R6, P0, PT, R2, UR8, RZ ;  /* 0x0000000802067c10 */ /* 0x000fc6000ff1e0ff */
[----:B-1----:R-:W2:Y:S01]  /*01a0*/  LDG.E.U8 R8, desc[UR4][R2.64] ;  /* 0x0000000402087981 */ /* 0x002ea2000c1e1100 */
[----:B------:R-:W-:Y:S02]  /*01b0*/  IADD3.X R7, PT, PT, R3, UR6, RZ, P0, !PT ;  /* 0x0000000603077c10 */ /* 0x000fe400087fe4ff */
[----:B------:R-:W-:Y:S01]  /*01c0*/  IADD3 R4, P0, PT, R6, UR8, RZ ;  /* 0x0000000806047c10 */ /* 0x000fe2000ff1e0ff */
[----:B------:R-:W2:Y:S03]  /*01d0*/  LDG.E.U8 R11, desc[UR4][R2.64+0x2] ;  /* 0x00000204020b7981 */ /* 0x000ea6000c1e1100 */
[----:B------:R-:W-:Y:S01]  /*01e0*/  IADD3.X R5, PT, PT, R7, UR6, RZ, P0, !PT ;  /* 0x0000000607057c10 */ /* 0x000fe200087fe4ff */
[----:B------:R-:W3:Y:S04]  /*01f0*/  LDG.E.U8 R9, desc[UR4][R2.64+0x1] ;  /* 0x0000010402097981 */ /* 0x000ee8000c1e1100 */
[----:B------:R-:W4:Y:S04]  /*0200*/  LDG.E.U8 R13, desc[UR4][R6.64] ;  /* 0x00000004060d7981 */ /* 0x000f28000c1e1100 */
[----:B------:R-:W5:Y:S04]  /*0210*/  LDG.E.U8 R12, desc[UR4][R6.64+0x2] ;  /* 0x00000204060c7981 */ /* 0x000f68000c1e1100 */
[----:B------:R-:W5:Y:S04]  /*0220*/  LDG.E.U8 R14, desc[UR4][R4.64] ;  /* 0x00000004040e7981 */ /* 0x000f68000c1e1100 */
[----:B------:R-:W5:Y:S04]  /*0230*/  LDG.E.U8 R16, desc[UR4][R4.64+0x1] ;  /* 0x0000010404107981 */ /* 0x000f68000c1e1100 */
[----:B------:R0:W5:Y:S01]  /*0240*/  LDG.E.U8 R15, desc[UR4][R4.64+0x2] ;  /* 0x00000204040f7981 */ /* 0x000162000c1e1100 */
[----:B------:R-:W-:Y:S01]  /*0250*/  BSSY.RECONVERGENT B0, `(.L_x_0) ;  /* 0x000001a000007945 */ /* 0x000fe20003800200 */
[----:B0-----:R-:W-:-:S02]  /*0260*/  IADD3 R4, PT, PT, R0, UR8, RZ ;  /* 0x0000000800047c10 */ /* 0x001fc4000fffe0ff */
[----:B--2---:R-:W-:-:S05]  /*0270*/  IADD3 R10, PT, PT, R8, R11, RZ ;  /* 0x0000000b080a7210 */ /* 0x004fca0007ffe0ff */
[----:B---3--:R-:W-:Y:S02]  /*0280*/  IMAD R9, R9, 0x2, R10 ;  /* 0x0000000209097824 */ /* 0x008fe400078e020a */
[----:B----4-:R-:W-:Y:S01]  /*0290*/  IMAD R13, R13, 0x2, R8 ;  /* 0x000000020d0d7824 */ /* 0x010fe200078e0208 */
[----:B-----5:R-:W-:Y:S01]  /*02a0*/  LEA R12, R12, R11, 0x1 ;  /* 0x0000000b0c0c7211 */ /* 0x020fe200078e08ff */
[----:B------:R-:W-:-:S03]  /*02b0*/  IMAD.IADD R9, R14, 0x1, -R9 ;  /* 0x000000010e097824 */ /* 0x000fc600078e0a09 */
[----:B------:R-:W-:Y:S02]  /*02c0*/  IADD3 R12, PT, PT, R12, -R13, -R14 ;  /* 0x8000000d0c0c7210 */ /* 0x000fe40007ffe80e */
[----:B------:R-:W-:-:S03]  /*02d0*/  LEA R9, R16, R9, 0x1 ;  /* 0x0000000910097211 */ /* 0x000fc600078e08ff */
[----:B------:R-:W-:Y:S01]  /*02e0*/  IMAD.IADD R12, R12, 0x1, R15 ;  /* 0x000000010c0c7824 */ /* 0x000fe200078e020f */
[----:B------:R-:W-:-:S03]  /*02f0*/  IADD3 R9, PT, PT, R9, R15, RZ ;  /* 0x0000000f09097210 */ /* 0x000fc60007ffe0ff */
[----:B------:R-:W-:-:S04]  /*0300*/  IMAD R12, R12, R12, RZ ;  /* 0x0000000c0c0c7224 */ /* 0x000fc800078e02ff */
[----:B------:R-:W-:-:S05]  /*0310*/  IMAD R12, R9, R9, R12 ;  /* 0x00000009090c7224 */ /* 0x000fca00078e020c */
[----:B------:R-:W-:-:S05]  /*0320*/  I2FP.F32.U32 R12, R12 ;  /* 0x0000000c000c7245 */ /* 0x000fca0000201000 */
[----:B------:R-:W-:Y:S01]  /*0330*/  VIADD R2, R12, 0xf3000000 ;  /* 0xf30000000c027836 */ /* 0x000fe20000000000 */
[----:B------:R0:W1:Y:S04]  /*0340*/  MUFU.RSQ R3, R12 ;  /* 0x0000000c00037308 */ /* 0x0000680000001400 */
[----:B------:R-:W-:-:S13]  /*0350*/  ISETP.GT.U32.AND P0, PT, R2, 0x727fffff, PT ;  /* 0x727fffff0200780c */ /* 0x000fda0003f04070 */
[----:B01----:R-:W-:Y:S05]  /*0360*/  @!P0 BRA `(.L_x_1) ;  /* 0x0000000000108947 */ /* 0x003fea0003800000 */
[----:B------:R-:W-:-:S07]  /*0370*/  MOV R7, 0x390 ;  /* 0x0000039000077802 */ /* 0x000fce0000000f00 */
[----:B------:R-:W-:Y:S05]  /*0380*/  CALL.REL.NOINC `($__internal_0_$__cuda_sm20_sqrt_rn_f32_slowpath) ;  /* 0x0000000000387944 */ /* 0x000fea0003c00000 */
[----:B------:R-:W-:Y:S01]  /*0390*/  IMAD.MOV.U32 R0, RZ, RZ, R12 ;  /* 0x000000ffff007224 */ /* 0x000fe200078e000c */
[----:B------:R-:W-:Y:S06]  /*03a0*/  BRA `(.L_x_2) ;  /* 0x0000000000107947 */ /* 0x000fec0003800000 */
.L_x_1:
[----:B------:R-:W-:Y:S01]  /*03b0*/  FMUL.FTZ R5, R12, R3 ;  /* 0x000000030c057220 */ /* 0x000fe20000410000 */
[----:B------:R-:W-:-:S03]  /*03c0*/  FMUL.FTZ R3, R3, 0.5 ;  /* 0x3f00000003037820 */ /* 0x000fc60000410000 */
[----:B------:R-:W-:-:S04]  /*03d0*/  FFMA R0, -R5, R5, R12 ;  /* 0x0000000505007223 */ /* 0x000fc8000000010c */
[----:B------:R-:W-:-:S07]  /*03e0*/  FFMA R0, R0, R3, R5 ;  /* 0x0000000300007223 */ /* 0x000fce0000000005 */
.L_x_2:
[----:B------:R-:W-:Y:S05]  /*03f0*/  BSYNC.RECONVERGENT B0 ;  /* 0x0000000000007941 */ /* 0x000fea0003800200 */
.L_x_0:
[----:B------:R-:W0:Y:S01]  /*0400*/  LDCU.64 UR6, c[0x0][0x388] ;  /* 0x00007100ff0677ac */ /* 0x000e220008000a00 */
[----:B------:R-:W1:Y:S02]  /*0410*/  F2I.TRUNC.NTZ R0, R0 ;  /* 0x0000000000007305 */ /* 0x000e64000020f100 */
[----:B-1----:R-:W-:Y:S02]  /*0420*/  VIMNMX.RELU R5, PT, PT, R0, 0xff, PT ;  /* 0x000000ff00057848 */ /* 0x002fe40003fe1100 */
[----:B0-----:R-:W-:-:S04]  /*0430*/  IADD3 R2, P0, PT, R4, UR6, RZ ;  /* 0x0000000604027c10 */ /* 0x001fc8000ff1e0ff */
[----:B------:R-:W-:-:S05]  /*0440*/  LEA.HI.X.SX32 R3, R4, UR7, 0x1, P0 ;  /* 0x0000000704037c11 */ /* 0x000fca00080f0eff */
[----:B------:R-:W-:Y:S01]  /*0450*/  STG.E.U8 desc[UR4][R2.64], R5 ;  /* 0x0000000502007986 */ /* 0x000fe2000c101104 */
[----:B------:R-:W-:Y:S05]  /*0460*/  EXIT ;  /* 0x000000000000794d */ /* 0x000fea0003800000 */
        .weak           $__internal_0_$__cuda_sm20_sqrt_rn_f32_slowpath
        .type           $__internal_0_$__cuda_sm20_sqrt_rn_f32_slowpath,@function
        .size           $__internal_0_$__cuda_sm20_sqrt_rn_f32_slowpath,(.L_x_5 - $__internal_0_$__cuda_sm20_sqrt_rn_f32_slowpath)
$__internal_0_$__cuda_sm20_sqrt_rn_f32_slowpath:
[----:B------:R-:W-:-:S13]  /*0470*/  LOP3.LUT P0, RZ, R12, 0x7fffffff, RZ, 0xc0, !PT ;  /* 0x7fffffff0cff7812 */ /* 0x000fda000780c0ff */
[----:B------:R-:W-:Y:S05]  /*0480*/  @!P0 BRA `(.L_x_3) ;  /* 0x0000000000448947 */ /* 0x000fea0003800000 */
[----:B------:R-:W-:Y:S02]  /*0490*/  FSETP.GEU.FTZ.AND P0, PT, R12, RZ, PT ;  /* 0x000000ff0c00720b */ /* 0x000fe40003f1e000 */
[----:B------:R-:W-:-:S11]  /*04a0*/  MOV R0, R12 ;  /* 0x0000000c00007202 */ /* 0x000fd60000000f00 */
[----:B------:R-:W-:Y:S01]  /*04b0*/  @!P0 IMAD.MOV.U32 R12, RZ, RZ, 0x7fffffff ;  /* 0x7fffffffff0c8424 */ /* 0x000fe200078e00ff */
[----:B------:R-:W-:Y:S06]  /*04c0*/  @!P0 BRA `(.L_x_3) ;  /* 0x0000000000348947 */ /* 0x000fec0003800000 */
[----:B------:R-:W-:-:S13]  /*04d0*/  FSETP.GTU.FTZ.AND P0, PT, |R0|, +INF , PT ;  /* 0x7f8000000000780b */ /* 0x000fda0003f1c200 */
[----:B------:R-:W-:Y:S01]  /*04e0*/  @P0 FADD.FTZ R12, R0, 1 ;  /* 0x3f800000000c0421 */ /* 0x000fe20000010000 */
[----:B------:R-:W-:Y:S06]  /*04f0*/  @P0 BRA `(.L_x_3) ;  /* 0x0000000000280947 */ /* 0x000fec0003800000 */
[----:B------:R-:W-:-:S13]  /*0500*/  FSETP.NEU.FTZ.AND P0, PT, |R0|, +INF , PT ;  /* 0x7f8000000000780b */ /* 0x000fda0003f1d200 */
[----:B------:R-:W-:Y:S01]  /*0510*/  @P0 FFMA R2, R0, 1.84467440737095516160e+19, RZ ;  /* 0x5f80000000020823 */ /* 0x000fe200000000ff */
[----:B------:R-:W-:-:S03]  /*0520*/  @!P0 MOV R12, R0 ;  /* 0x00000000000c8202 */ /* 0x000fc60000000f00 */
[----:B------:R-:W0:Y:S02]  /*0530*/  @P0 MUFU.RSQ R3, R2 ;  /* 0x0000000200030308 */ /* 0x000e240000001400 */
[----:B0-----:R-:W-:Y:S01]  /*0540*/  @P0 FMUL.FTZ R5, R2, R3 ;  /* 0x0000000302050220 */ /* 0x001fe20000410000 */
[----:B------:R-:W-:-:S03]  /*0550*/  @P0 FMUL.FTZ R3, R3, 0.5 ;  /* 0x3f00000003030820 */ /* 0x000fc60000410000 */
[----:B------:R-:W-:-:S04]  /*0560*/  @P0 FADD.FTZ R6, -R5, -RZ ;  /* 0x800000ff05060221 */ /* 0x000fc80000010100 */
[----:B------:R-:W-:-:S04]  /*0570*/  @P0 FFMA R6, R5, R6, R2 ;  /* 0x0000000605060223 */ /* 0x000fc80000000002 */
[----:B------:R-:W-:-:S04]  /*0580*/  @P0 FFMA R3, R6, R3, R5 ;  /* 0x0000000306030223 */ /* 0x000fc80000000005 */
[----:B------:R-:W-:-:S07]  /*0590*/  @P0 FMUL.FTZ R12, R3, 2.3283064365386962891e-10 ;  /* 0x2f800000030c0820 */ /* 0x000fce0000410000 */
.L_x_3:
[----:B------:R-:W-:Y:S02]  /*05a0*/  HFMA2 R3, -RZ, RZ, 0, 0 ;  /* 0x00000000ff037431 */ /* 0x000fe400000001ff */
[----:B------:R-:W-:-:S04]  /*05b0*/  IMAD.MOV.U32 R2, RZ, RZ, R7 ;  /* 0x000000ffff027224 */ /* 0x000fc800078e0007 */
[----:B------:R-:W-:Y:S05]  /*05c0*/  RET.REL.NODEC R2 `(_Z12sobel_kernelPhS_ii) ;  /* 0xfffffff8028c7950 */ /* 0x000fea0003c3ffff */
.L_x_4:
[----:B------:R-:W-:-:S00]  /*05d0*/  BRA `(.L_x_4) ;  /* 0xfffffffc00fc7947 */ /* 0x000fc0000383ffff */
[----:B------:R-:W-:-:S00]  /*05e0*/  NOP ;  /* 0x0000000000007918 */ /* 0x000fc00000000000 */
        /* <DEDUP_REMOVED lines=9> */
.L_x_5:


//--------------------- .nv.shared.reserved.0     --------------------------
	.section	.nv.shared.reserved.0,"aw",@nobits
	.weak		__nv_reservedSMEM_offset_0_alias
	.size		__nv_reservedSMEM_offset_0_alias, 0, 64
	.other		__nv_reservedSMEM_offset_0_alias,@"STO_CUDA_RESERVED_SHARED STV_DEFAULT"
__nv_reservedSMEM_offset_0_alias:
	.zero		0
	.zero		64


//--------------------- .nv.constant0._Z12sobel_kernelPhS_ii --------------------------
	.section	.nv.constant0._Z12sobel_kernelPhS_ii,"a",@progbits
	.sectionflags	@""
	.align	4
.nv.constant0._Z12sobel_kernelPhS_ii:
	.zero		920


//--------------------- SYMBOLS --------------------------

	.type		.nv.reservedSmem.offset0,@object
	.size		.nv.reservedSmem.offset0,0x4
